//
// Generated by NVIDIA NVVM Compiler
//
// Compiler Build ID: CL-36424714
// Cuda compilation tools, release 13.0, V13.0.88
// Based on NVVM 20.0.0
//

.version 9.0
.target sm_100
.address_size 64

	// .globl	_Z14softmax_kernelPfS_

.visible .entry _Z14softmax_kernelPfS_(
	.param .u64 .ptr .align 1 _Z14softmax_kernelPfS__param_0,
	.param .u64 .ptr .align 1 _Z14softmax_kernelPfS__param_1
)
.maxntid 5
{
	.reg .pred 	%p<8>;
	.reg .b32 	%r<31>;
	.reg .b32 	%f<153>;
	.reg .b64 	%rd<25>;

	ld.param.u64 	%rd15, [_Z14softmax_kernelPfS__param_0];
	ld.param.u64 	%rd16, [_Z14softmax_kernelPfS__param_1];
	cvta.to.global.u64 	%rd1, %rd16;
	cvta.to.global.u64 	%rd17, %rd15;
	mov.u32 	%r8, %tid.x;
	shl.b32 	%r9, %r8, 7;
	mul.wide.u32 	%rd18, %r9, 4;
	add.s64 	%rd19, %rd17, %rd18;
	ld.global.nc.f32 	%f151, [%rd19];
	mul.wide.u32 	%rd2, %r8, 512;
	or.b64  	%rd3, %rd2, 16;
	add.s64 	%rd22, %rd17, %rd3;
	mov.b32 	%r28, 0;
	mov.u64 	%rd21, %rd22;
$L__BB0_1:
	ld.global.nc.f32 	%f7, [%rd21+-12];
	setp.gt.f32 	%p1, %f7, %f151;
	selp.f32 	%f8, %f7, %f151, %p1;
	ld.global.nc.f32 	%f9, [%rd21+-8];
	setp.gt.f32 	%p2, %f9, %f8;
	selp.f32 	%f10, %f9, %f8, %p2;
	ld.global.nc.f32 	%f11, [%rd21+-4];
	setp.gt.f32 	%p3, %f11, %f10;
	selp.f32 	%f3, %f11, %f10, %p3;
	setp.eq.s32 	%p4, %r28, 124;
	@%p4 bra 	$L__BB0_3;
	ld.global.nc.f32 	%f12, [%rd21];
	setp.gt.f32 	%p5, %f12, %f3;
	selp.f32 	%f151, %f12, %f3, %p5;
	add.s32 	%r28, %r28, 4;
	add.s64 	%rd21, %rd21, 16;
	bra.uni 	$L__BB0_1;
$L__BB0_3:
	add.s64 	%rd23, %rd1, %rd3;
	mov.f32 	%f152, 0f00000000;
	mov.b32 	%r29, 0;
$L__BB0_4:
	ld.global.nc.f32 	%f14, [%rd22+-16];
	sub.f32 	%f15, %f14, %f3;
	fma.rn.f32 	%f16, %f15, 0f3BBB989D, 0f3F000000;
	cvt.sat.f32.f32 	%f17, %f16;
	mov.f32 	%f18, 0f4B400001;
	mov.f32 	%f19, 0f437C0000;
	fma.rm.f32 	%f20, %f17, %f19, %f18;
	add.f32 	%f21, %f20, 0fCB40007F;
	neg.f32 	%f22, %f21;
	fma.rn.f32 	%f23, %f15, 0f3FB8AA3B, %f22;
	fma.rn.f32 	%f24, %f15, 0f32A57060, %f23;
	mov.b32 	%r11, %f20;
	shl.b32 	%r12, %r11, 23;
	mov.b32 	%f25, %r12;
	ex2.approx.ftz.f32 	%f26, %f24;
	mul.f32 	%f27, %f26, %f25;
	st.global.f32 	[%rd23+-16], %f27;
	add.f32 	%f28, %f152, %f27;
	ld.global.nc.f32 	%f29, [%rd22+-12];
	sub.f32 	%f30, %f29, %f3;
	fma.rn.f32 	%f31, %f30, 0f3BBB989D, 0f3F000000;
	cvt.sat.f32.f32 	%f32, %f31;
	fma.rm.f32 	%f33, %f32, %f19, %f18;
	add.f32 	%f34, %f33, 0fCB40007F;
	neg.f32 	%f35, %f34;
	fma.rn.f32 	%f36, %f30, 0f3FB8AA3B, %f35;
	fma.rn.f32 	%f37, %f30, 0f32A57060, %f36;
	mov.b32 	%r13, %f33;
	shl.b32 	%r14, %r13, 23;
	mov.b32 	%f38, %r14;
	ex2.approx.ftz.f32 	%f39, %f37;
	mul.f32 	%f40, %f39, %f38;
	st.global.f32 	[%rd23+-12], %f40;
	add.f32 	%f41, %f28, %f40;
	ld.global.nc.f32 	%f42, [%rd22+-8];
	sub.f32 	%f43, %f42, %f3;
	fma.rn.f32 	%f44, %f43, 0f3BBB989D, 0f3F000000;
	cvt.sat.f32.f32 	%f45, %f44;
	fma.rm.f32 	%f46, %f45, %f19, %f18;
	add.f32 	%f47, %f46, 0fCB40007F;
	neg.f32 	%f48, %f47;
	fma.rn.f32 	%f49, %f43, 0f3FB8AA3B, %f48;
	fma.rn.f32 	%f50, %f43, 0f32A57060, %f49;
	mov.b32 	%r15, %f46;
	shl.b32 	%r16, %r15, 23;
	mov.b32 	%f51, %r16;
	ex2.approx.ftz.f32 	%f52, %f50;
	mul.f32 	%f53, %f52, %f51;
	st.global.f32 	[%rd23+-8], %f53;
	add.f32 	%f54, %f41, %f53;
	ld.global.nc.f32 	%f55, [%rd22+-4];
	sub.f32 	%f56, %f55, %f3;
	fma.rn.f32 	%f57, %f56, 0f3BBB989D, 0f3F000000;
	cvt.sat.f32.f32 	%f58, %f57;
	fma.rm.f32 	%f59, %f58, %f19, %f18;
	add.f32 	%f60, %f59, 0fCB40007F;
	neg.f32 	%f61, %f60;
	fma.rn.f32 	%f62, %f56, 0f3FB8AA3B, %f61;
	fma.rn.f32 	%f63, %f56, 0f32A57060, %f62;
	mov.b32 	%r17, %f59;
	shl.b32 	%r18, %r17, 23;
	mov.b32 	%f64, %r18;
	ex2.approx.ftz.f32 	%f65, %f63;
	mul.f32 	%f66, %f65, %f64;
	st.global.f32 	[%rd23+-4], %f66;
	add.f32 	%f67, %f54, %f66;
	ld.global.nc.f32 	%f68, [%rd22];
	sub.f32 	%f69, %f68, %f3;
	fma.rn.f32 	%f70, %f69, 0f3BBB989D, 0f3F000000;
	cvt.sat.f32.f32 	%f71, %f70;
	fma.rm.f32 	%f72, %f71, %f19, %f18;
	add.f32 	%f73, %f72, 0fCB40007F;
	neg.f32 	%f74, %f73;
	fma.rn.f32 	%f75, %f69, 0f3FB8AA3B, %f74;
	fma.rn.f32 	%f76, %f69, 0f32A57060, %f75;
	mov.b32 	%r19, %f72;
	shl.b32 	%r20, %r19, 23;
	mov.b32 	%f77, %r20;
	ex2.approx.ftz.f32 	%f78, %f76;
	mul.f32 	%f79, %f78, %f77;
	st.global.f32 	[%rd23], %f79;
	add.f32 	%f80, %f67, %f79;
	ld.global.nc.f32 	%f81, [%rd22+4];
	sub.f32 	%f82, %f81, %f3;
	fma.rn.f32 	%f83, %f82, 0f3BBB989D, 0f3F000000;
	cvt.sat.f32.f32 	%f84, %f83;
	fma.rm.f32 	%f85, %f84, %f19, %f18;
	add.f32 	%f86, %f85, 0fCB40007F;
	neg.f32 	%f87, %f86;
	fma.rn.f32 	%f88, %f82, 0f3FB8AA3B, %f87;
	fma.rn.f32 	%f89, %f82, 0f32A57060, %f88;
	mov.b32 	%r21, %f85;
	shl.b32 	%r22, %r21, 23;
	mov.b32 	%f90, %r22;
	ex2.approx.ftz.f32 	%f91, %f89;
	mul.f32 	%f92, %f91, %f90;
	st.global.f32 	[%rd23+4], %f92;
	add.f32 	%f93, %f80, %f92;
	ld.global.nc.f32 	%f94, [%rd22+8];
	sub.f32 	%f95, %f94, %f3;
	fma.rn.f32 	%f96, %f95, 0f3BBB989D, 0f3F000000;
	cvt.sat.f32.f32 	%f97, %f96;
	fma.rm.f32 	%f98, %f97, %f19, %f18;
	add.f32 	%f99, %f98, 0fCB40007F;
	neg.f32 	%f100, %f99;
	fma.rn.f32 	%f101, %f95, 0f3FB8AA3B, %f100;
	fma.rn.f32 	%f102, %f95, 0f32A57060, %f101;
	mov.b32 	%r23, %f98;
	shl.b32 	%r24, %r23, 23;
	mov.b32 	%f103, %r24;
	ex2.approx.ftz.f32 	%f104, %f102;
	mul.f32 	%f105, %f104, %f103;
	st.global.f32 	[%rd23+8], %f105;
	add.f32 	%f106, %f93, %f105;
	ld.global.nc.f32 	%f107, [%rd22+12];
	sub.f32 	%f108, %f107, %f3;
	fma.rn.f32 	%f109, %f108, 0f3BBB989D, 0f3F000000;
	cvt.sat.f32.f32 	%f110, %f109;
	fma.rm.f32 	%f111, %f110, %f19, %f18;
	add.f32 	%f112, %f111, 0fCB40007F;
	neg.f32 	%f113, %f112;
	fma.rn.f32 	%f114, %f108, 0f3FB8AA3B, %f113;
	fma.rn.f32 	%f115, %f108, 0f32A57060, %f114;
	mov.b32 	%r25, %f111;
	shl.b32 	%r26, %r25, 23;
	mov.b32 	%f116, %r26;
	ex2.approx.ftz.f32 	%f117, %f115;
	mul.f32 	%f118, %f117, %f116;
	st.global.f32 	[%rd23+12], %f118;
	add.f32 	%f152, %f106, %f118;
	add.s32 	%r29, %r29, 8;
	add.s64 	%rd23, %rd23, 32;
	add.s64 	%rd22, %rd22, 32;
	setp.ne.s32 	%p6, %r29, 128;
	@%p6 bra 	$L__BB0_4;
	add.s64 	%rd20, %rd2, %rd1;
	add.s64 	%rd24, %rd20, 32;
	mov.b32 	%r30, 0;
$L__BB0_6:
	ld.global.f32 	%f119, [%rd24+-32];
	div.rn.f32 	%f120, %f119, %f152;
	st.global.f32 	[%rd24+-32], %f120;
	ld.global.f32 	%f121, [%rd24+-28];
	div.rn.f32 	%f122, %f121, %f152;
	st.global.f32 	[%rd24+-28], %f122;
	ld.global.f32 	%f123, [%rd24+-24];
	div.rn.f32 	%f124, %f123, %f152;
	st.global.f32 	[%rd24+-24], %f124;
	ld.global.f32 	%f125, [%rd24+-20];
	div.rn.f32 	%f126, %f125, %f152;
	st.global.f32 	[%rd24+-20], %f126;
	ld.global.f32 	%f127, [%rd24+-16];
	div.rn.f32 	%f128, %f127, %f152;
	st.global.f32 	[%rd24+-16], %f128;
	ld.global.f32 	%f129, [%rd24+-12];
	div.rn.f32 	%f130, %f129, %f152;
	st.global.f32 	[%rd24+-12], %f130;
	ld.global.f32 	%f131, [%rd24+-8];
	div.rn.f32 	%f132, %f131, %f152;
	st.global.f32 	[%rd24+-8], %f132;
	ld.global.f32 	%f133, [%rd24+-4];
	div.rn.f32 	%f134, %f133, %f152;
	st.global.f32 	[%rd24+-4], %f134;
	ld.global.f32 	%f135, [%rd24];
	div.rn.f32 	%f136, %f135, %f152;
	st.global.f32 	[%rd24], %f136;
	ld.global.f32 	%f137, [%rd24+4];
	div.rn.f32 	%f138, %f137, %f152;
	st.global.f32 	[%rd24+4], %f138;
	ld.global.f32 	%f139, [%rd24+8];
	div.rn.f32 	%f140, %f139, %f152;
	st.global.f32 	[%rd24+8], %f140;
	ld.global.f32 	%f141, [%rd24+12];
	div.rn.f32 	%f142, %f141, %f152;
	st.global.f32 	[%rd24+12], %f142;
	ld.global.f32 	%f143, [%rd24+16];
	div.rn.f32 	%f144, %f143, %f152;
	st.global.f32 	[%rd24+16], %f144;
	ld.global.f32 	%f145, [%rd24+20];
	div.rn.f32 	%f146, %f145, %f152;
	st.global.f32 	[%rd24+20], %f146;
	ld.global.f32 	%f147, [%rd24+24];
	div.rn.f32 	%f148, %f147, %f152;
	st.global.f32 	[%rd24+24], %f148;
	ld.global.f32 	%f149, [%rd24+28];
	div.rn.f32 	%f150, %f149, %f152;
	st.global.f32 	[%rd24+28], %f150;
	add.s32 	%r30, %r30, 16;
	add.s64 	%rd24, %rd24, 64;
	setp.ne.s32 	%p7, %r30, 128;
	@%p7 bra 	$L__BB0_6;
	ret;

}


// ===== COMPILED SASS (sm_100) =====

	.target	sm_100

	.elftype	@"ET_EXEC"


//--------------------- .note.nv.tkinfo           --------------------------
	.section	.note.nv.tkinfo,"",@"SHT_NOTE"
	.sectionflags	@"SHF_NOTE_NV_TKINFO"
	.tkinfo
        /*0018*/ 	.word	0x00000002
        /*0030*/ 	.string	""
        /*0030*/ 	.string	"ptxas"
        /*0030*/ 	.string	"Cuda compilation tools, release 13.0, V13.0.88"
        /*0030*/ 	.string	"Build cuda_13.0.r13.0/compiler.36424714_0"
        /*0030*/ 	.string	"-arch sm_100 -m 64 "



//--------------------- .note.nv.cuinfo           --------------------------
	.section	.note.nv.cuinfo,"",@"SHT_NOTE"
	.sectionflags	@"SHF_NOTE_NV_CUINFO"
        /*0018*/ 	.short	0x0002
        /*001a*/ 	.short	0x0064
        /*001c*/ 	.short	0x0082
	.zero		2


//--------------------- .nv.info                  --------------------------
	.section	.nv.info,"",@"SHT_CUDA_INFO"
	.align	4


	//----- nvinfo : EIATTR_REGCOUNT
	.align		4
        /*0000*/ 	.byte	0x04, 0x2f
        /*0002*/ 	.short	(.L_1 - .L_0)
	.align		4
.L_0:
        /*0004*/ 	.word	index@(_Z14softmax_kernelPfS_)
        /*0008*/ 	.word	0x00000038


	//----- nvinfo : EIATTR_FRAME_SIZE
	.align		4
.L_1:
        /*000c*/ 	.byte	0x04, 0x11
        /*000e*/ 	.short	(.L_3 - .L_2)
	.align		4
.L_2:
        /*0010*/ 	.word	index@($__internal_0_$__cuda_sm3x_div_rn_noftz_f32_slowpath)
        /*0014*/ 	.word	0x00000000


	//----- nvinfo : EIATTR_FRAME_SIZE
	.align		4
.L_3:
        /*0018*/ 	.byte	0x04, 0x11
        /*001a*/ 	.short	(.L_5 - .L_4)
	.align		4
.L_4:
        /*001c*/ 	.word	index@(_Z14softmax_kernelPfS_)
        /*0020*/ 	.word	0x00000000


	//----- nvinfo : EIATTR_MIN_STACK_SIZE
	.align		4
.L_5:
        /*0024*/ 	.byte	0x04, 0x12
        /*0026*/ 	.short	(.L_7 - .L_6)
	.align		4
.L_6:
        /*0028*/ 	.word	index@(_Z14softmax_kernelPfS_)
        /*002c*/ 	.word	0x00000000
.L_7:


//--------------------- .nv.compat                --------------------------
	.section	.nv.compat,"",@"SHT_CUDA_COMPAT_INFO"
	.align	4
        /*0000*/ 	.byte	0x02, 0x09, 0x00, 0x00, 0x02, 0x02, 0x01, 0x00, 0x02, 0x05, 0x05, 0x00, 0x03, 0x07, 0x01, 0x01
        /*0010*/ 	.byte	0x02, 0x03, 0x00, 0x00, 0x02, 0x06, 0x01, 0x00, 0x04, 0x0b, 0x08, 0x00, 0x01, 0x00, 0x00, 0x00
        /*0020*/ 	.byte	0x00, 0x00, 0x00, 0x00


//--------------------- .nv.info._Z14softmax_kernelPfS_ --------------------------
	.section	.nv.info._Z14softmax_kernelPfS_,"",@"SHT_CUDA_INFO"
	.sectionflags	@""
	.align	4


	//----- nvinfo : EIATTR_CUDA_API_VERSION
	.align		4
        /*0000*/ 	.byte	0x04, 0x37
        /*0002*/ 	.short	(.L_9 - .L_8)
.L_8:
        /*0004*/ 	.word	0x00000082


	//----- nvinfo : EIATTR_KPARAM_INFO
	.align		4
.L_9:
        /*0008*/ 	.byte	0x04, 0x17
        /*000a*/ 	.short	(.L_11 - .L_10)
.L_10:
        /*000c*/ 	.word	0x00000000
        /*0010*/ 	.short	0x0001
        /*0012*/ 	.short	0x0008
        /*0014*/ 	.byte	0x00, 0xf5, 0x21, 0x00


	//----- nvinfo : EIATTR_KPARAM_INFO
	.align		4
.L_11:
        /*0018*/ 	.byte	0x04, 0x17
        /*001a*/ 	.short	(.L_13 - .L_12)
.L_12:
        /*001c*/ 	.word	0x00000000
        /*0020*/ 	.short	0x0000
        /*0022*/ 	.short	0x0000
        /*0024*/ 	.byte	0x00, 0xf5, 0x21, 0x00


	//----- nvinfo : EIATTR_SPARSE_MMA_MASK
	.align		4
.L_13:
        /*0028*/ 	.byte	0x03, 0x50
        /*002a*/ 	.short	0x0000


	//----- nvinfo : EIATTR_MAXREG_COUNT
	.align		4
        /*002c*/ 	.byte	0x03, 0x1b
        /*002e*/ 	.short	0x00ff


	//----- nvinfo : EIATTR_MERCURY_ISA_VERSION
	.align		4
        /*0030*/ 	.byte	0x03, 0x5f
        /*0032*/ 	.short	0x0101


	//----- nvinfo : EIATTR_VRC_CTA_INIT_COUNT
	.align		4
        /*0034*/ 	.byte	0x02, 0x4a
	.zero		1
	.zero		1


	//----- nvinfo : EIATTR_EXIT_INSTR_OFFSETS
	.align		4
        /*0038*/ 	.byte	0x04, 0x1c
        /*003a*/ 	.short	(.L_15 - .L_14)


	//   ....[0]....
.L_14:
        /*003c*/ 	.word	0x000030a0


	//----- nvinfo : EIATTR_MAX_THREADS
	.align		4
.L_15:
        /*0040*/ 	.byte	0x04, 0x05
        /*0042*/ 	.short	(.L_17 - .L_16)
.L_16:
        /*0044*/ 	.word	0x00000005
        /*0048*/ 	.word	0x00000001
        /*004c*/ 	.word	0x00000001


	//----- nvinfo : EIATTR_CRS_STACK_SIZE
	.align		4
.L_17:
        /*0050*/ 	.byte	0x04, 0x1e
        /*0052*/ 	.short	(.L_19 - .L_18)
.L_18:
        /*0054*/ 	.word	0x00000000


	//----- nvinfo : EIATTR_CBANK_PARAM_SIZE
	.align		4
.L_19:
        /*0058*/ 	.byte	0x03, 0x19
        /*005a*/ 	.short	0x0010


	//----- nvinfo : EIATTR_PARAM_CBANK
	.align		4
        /*005c*/ 	.byte	0x04, 0x0a
        /*005e*/ 	.short	(.L_21 - .L_20)
	.align		4
.L_20:
        /*0060*/ 	.word	index@(.nv.constant0._Z14softmax_kernelPfS_)
        /*0064*/ 	.short	0x0380
        /*0066*/ 	.short	0x0010


	//----- nvinfo : EIATTR_SW_WAR
	.align		4
.L_21:
        /*0068*/ 	.byte	0x04, 0x36
        /*006a*/ 	.short	(.L_23 - .L_22)
.L_22:
        /*006c*/ 	.word	0x00000008
.L_23:


//--------------------- .nv.callgraph             --------------------------
	.section	.nv.callgraph,"",@"SHT_CUDA_CALLGRAPH"
	.align	4
	.sectionentsize	8
	.align		4
        /*0000*/ 	.word	0x00000000
	.align		4
        /*0004*/ 	.word	0xffffffff
	.align		4
        /*0008*/ 	.word	0x00000000
	.align		4
        /*000c*/ 	.word	0xfffffffe
	.align		4
        /*0010*/ 	.word	0x00000000
	.align		4
        /*0014*/ 	.word	0xfffffffd
	.align		4
        /*0018*/ 	.word	0x00000000
	.align		4
        /*001c*/ 	.word	0xfffffffc


//--------------------- .text._Z14softmax_kernelPfS_ --------------------------
	.section	.text._Z14softmax_kernelPfS_,"ax",@progbits
	.align	128
        .global         _Z14softmax_kernelPfS_
        .type           _Z14softmax_kernelPfS_,@function
        .size           _Z14softmax_kernelPfS_,(.L_x_46 - _Z14softmax_kernelPfS_)
        .other          _Z14softmax_kernelPfS_,@"STO_CUDA_ENTRY STV_DEFAULT"
_Z14softmax_kernelPfS_:
.text._Z14softmax_kernelPfS_:
[----:B------:R-:W-:Y:S01]  /*0000*/  LDC R1, c[0x0][0x37c] ;  /* 0x0000df00ff017b82 */ /* 0x000fe20000000800 */
[----:B------:R-:W0:Y:S07]  /*0010*/  S2R R5, SR_TID.X ;  /* 0x0000000000057919 */ /* 0x000e2e0000002100 */
[----:B------:R-:W1:Y:S01]  /*0020*/  LDC.64 R6, c[0x0][0x380] ;  /* 0x0000e000ff067b82 */ /* 0x000e620000000a00 */
[----:B------:R-:W2:Y:S01]  /*0030*/  LDCU.128 UR8, c[0x0][0x380] ;  /* 0x00007000ff0877ac */ /* 0x000ea20008000c00 */
[----:B------:R-:W3:Y:S01]  /*0040*/  LDCU.64 UR6, c[0x0][0x358] ;  /* 0x00006b00ff0677ac */ /* 0x000ee20008000a00 */
[----:B0-----:R-:W-:-:S04]  /*0050*/  IMAD.WIDE.U32 R2, R5, 0x200, RZ ;  /* 0x0000020005027825 */ /* 0x001fc800078e00ff */
[----:B------:R-:W-:Y:S01]  /*0060*/  IMAD.SHL.U32 R5, R5, 0x80, RZ ;  /* 0x0000008005057824 */ /* 0x000fe200078e00ff */
[----:B------:R-:W-:-:S03]  /*0070*/  LOP3.LUT R0, R2, 0x10, RZ, 0xfc, !PT ;  /* 0x0000001002007812 */ /* 0x000fc600078efcff */
[----:B-1----:R-:W-:Y:S01]  /*0080*/  IMAD.WIDE.U32 R6, R5, 0x4, R6 ;  /* 0x0000000405067825 */ /* 0x002fe200078e0006 */
[----:B--2---:R-:W-:-:S04]  /*0090*/  IADD3 R4, P0, PT, R0, UR8, RZ ;  /* 0x0000000800047c10 */ /* 0x004fc8000ff1e0ff */
[----:B------:R-:W-:Y:S01]  /*00a0*/  IADD3.X R5, PT, PT, R3, UR9, RZ, P0, !PT ;  /* 0x0000000903057c10 */ /* 0x000fe200087fe4ff */
[----:B---3--:R-:W2:Y:S04]  /*00b0*/  LDG.E.CONSTANT R36, desc[UR6][R6.64] ;  /* 0x0000000606247981 */ /* 0x008ea8000c1e9900 */
[----:B------:R-:W2:Y:S04]  /*00c0*/  LDG.E.CONSTANT R37, desc[UR6][R4.64+-0xc] ;  /* 0xfffff40604257981 */ /* 0x000ea8000c1e9900 */
[----:B------:R-:W3:Y:S04]  /*00d0*/  LDG.E.CONSTANT R39, desc[UR6][R4.64+-0x8] ;  /* 0xfffff80604277981 */ /* 0x000ee8000c1e9900 */
[----:B------:R-:W4:Y:S04]  /*00e0*/  LDG.E.CONSTANT R43, desc[UR6][R4.64+-0x4] ;  /* 0xfffffc06042b7981 */ /* 0x000f28000c1e9900 */
[----:B------:R-:W5:Y:S04]  /*00f0*/  LDG.E.CONSTANT R45, desc[UR6][R4.64] ;  /* 0x00000006042d7981 */ /* 0x000f68000c1e9900 */
        /* <DEDUP_REMOVED lines=37> */
[----:B------:R-:W5:Y:S01]  /*0350*/  LDG.E.CONSTANT R38, desc[UR6][R4.64+0xa0] ;  /* 0x0000a00604267981 */ /* 0x000f62000c1e9900 */
[----:B--2---:R-:W-:-:S04]  /*0360*/  FSETP.GT.AND P0, PT, R37, R36, PT ;  /* 0x000000242500720b */ /* 0x004fc80003f04000 */
[----:B------:R-:W-:Y:S02]  /*0370*/  FSEL R36, R37, R36, P0 ;  /* 0x0000002425247208 */ /* 0x000fe40000000000 */
[----:B------:R-:W2:Y:S02]  /*0380*/  LDG.E.CONSTANT R37, desc[UR6][R4.64+0xa4] ;  /* 0x0000a40604257981 */ /* 0x000ea4000c1e9900 */
[----:B---3--:R-:W-:-:S04]  /*0390*/  FSETP.GT.AND P0, PT, R39, R36, PT ;  /* 0x000000242700720b */ /* 0x008fc80003f04000 */
[----:B------:R-:W-:Y:S02]  /*03a0*/  FSEL R36, R39, R36, P0 ;  /* 0x0000002427247208 */ /* 0x000fe40000000000 */
[----:B------:R-:W3:Y:S02]  /*03b0*/  LDG.E.CONSTANT R39, desc[UR6][R4.64+0x9c] ;  /* 0x00009c0604277981 */ /* 0x000ee4000c1e9900 */
[----:B----4-:R-:W-:-:S04]  /*03c0*/  FSETP.GT.AND P0, PT, R43, R36, PT ;  /* 0x000000242b00720b */ /* 0x010fc80003f04000 */
[----:B------:R-:W-:Y:S02]  /*03d0*/  FSEL R36, R43, R36, P0 ;  /* 0x000000242b247208 */ /* 0x000fe40000000000 */
[----:B------:R-:W4:Y:S02]  /*03e0*/  LDG.E.CONSTANT R43, desc[UR6][R4.64+0x98] ;  /* 0x00009806042b7981 */ /* 0x000f24000c1e9900 */
[----:B-----5:R-:W-:-:S04]  /*03f0*/  FSETP.GT.AND P0, PT, R45, R36, PT ;  /* 0x000000242d00720b */ /* 0x020fc80003f04000 */
[----:B------:R-:W-:-:S04]  /*0400*/  FSEL R36, R45, R36, P0 ;  /* 0x000000242d247208 */ /* 0x000fc80000000000 */
[----:B------:R-:W-:-:S04]  /*0410*/  FSETP.GT.AND P0, PT, R47, R36, PT ;  /* 0x000000242f00720b */ /* 0x000fc80003f04000 */
[----:B------:R-:W-:-:S04]  /*0420*/  FSEL R36, R47, R36, P0 ;  /* 0x000000242f247208 */ /* 0x000fc80000000000 */
[----:B------:R-:W-:-:S04]  /*0430*/  FSETP.GT.AND P0, PT, R49, R36, PT ;  /* 0x000000243100720b */ /* 0x000fc80003f04000 */
[----:B------:R-:W-:-:S04]  /*0440*/  FSEL R36, R49, R36, P0 ;  /* 0x0000002431247208 */ /* 0x000fc80000000000 */
[----:B------:R-:W-:-:S04]  /*0450*/  FSETP.GT.AND P0, PT, R51, R36, PT ;  /* 0x000000243300720b */ /* 0x000fc80003f04000 */
[----:B------:R-:W-:-:S04]  /*0460*/  FSEL R36, R51, R36, P0 ;  /* 0x0000002433247208 */ /* 0x000fc80000000000 */
[----:B------:R-:W-:-:S04]  /*0470*/  FSETP.GT.AND P0, PT, R53, R36, PT ;  /* 0x000000243500720b */ /* 0x000fc80003f04000 */
[----:B------:R-:W-:Y:S02]  /*0480*/  FSEL R44, R53, R36, P0 ;  /* 0x00000024352c7208 */ /* 0x000fe40000000000 */
[----:B------:R-:W5:Y:S02]  /*0490*/  LDG.E.CONSTANT R36, desc[UR6][R4.64+0xa8] ;  /* 0x0000a80604247981 */ /* 0x000f64000c1e9900 */
        /* <DEDUP_REMOVED lines=99> */
[----:B----4-:R-:W-:-:S04]  /*0ad0*/  FSETP.GT.AND P0, PT, R43, R44, PT ;  /* 0x0000002c2b00720b */ /* 0x010fc80003f04000 */
[----:B------:R-:W-:Y:S02]  /*0ae0*/  FSEL R44, R43, R44, P0 ;  /* 0x0000002c2b2c7208 */ /* 0x000fe40000000000 */
[----:B------:R-:W4:Y:S02]  /*0af0*/  LDG.E.CONSTANT R43, desc[UR6][R4.64+0x130] ;  /* 0x00013006042b7981 */ /* 0x000f24000c1e9900 */
[----:B---3--:R-:W-:-:S04]  /*0b00*/  FSETP.GT.AND P0, PT, R39, R44, PT ;  /* 0x0000002c2700720b */ /* 0x008fc80003f04000 */
[----:B------:R-:W-:Y:S02]  /*0b10*/  FSEL R45, R39, R44, P0 ;  /* 0x0000002c272d7208 */ /* 0x000fe40000000000 */
[----:B------:R-:W3:Y:S02]  /*0b20*/  LDG.E.CONSTANT R39, desc[UR6][R4.64+0x134] ;  /* 0x0001340604277981 */ /* 0x000ee4000c1e9900 */
[----:B------:R-:W-:-:S04]  /*0b30*/  FSETP.GT.AND P0, PT, R38, R45, PT ;  /* 0x0000002d2600720b */ /* 0x000fc80003f04000 */
[----:B------:R-:W-:Y:S02]  /*0b40*/  FSEL R44, R38, R45, P0 ;  /* 0x0000002d262c7208 */ /* 0x000fe40000000000 */
[----:B------:R-:W3:Y:S02]  /*0b50*/  LDG.E.CONSTANT R38, desc[UR6][R4.64+0x138] ;  /* 0x0001380604267981 */ /* 0x000ee4000c1e9900 */
[----:B--2---:R-:W-:-:S04]  /*0b60*/  FSETP.GT.AND P0, PT, R37, R44, PT ;  /* 0x0000002c2500720b */ /* 0x004fc80003f04000 */
[----:B------:R-:W-:Y:S02]  /*0b70*/  FSEL R45, R37, R44, P0 ;  /* 0x0000002c252d7208 */ /* 0x000fe40000000000 */
[----:B------:R-:W2:Y:S02]  /*0b80*/  LDG.E.CONSTANT R37, desc[UR6][R4.64+0x13c] ;  /* 0x00013c0604257981 */ /* 0x000ea4000c1e9900 */
[----:B-----5:R-:W-:-:S04]  /*0b90*/  FSETP.GT.AND P0, PT, R36, R45, PT ;  /* 0x0000002d2400720b */ /* 0x020fc80003f04000 */
        /* <DEDUP_REMOVED lines=125> */
[CC--:B------:R-:W-:Y:S02]  /*1370*/  FSETP.GT.AND P0, PT, R32.reuse, R45.reuse, PT ;  /* 0x0000002d2000720b */ /* 0x0c0fe40003f04000 */
[----:B------:R-:W5:Y:S02]  /*1380*/  LDG.E.CONSTANT R44, desc[UR6][R4.64+0x1e8] ;  /* 0x0001e806042c7981 */ /* 0x000f64000c1e9900 */
[----:B------:R-:W-:Y:S02]  /*1390*/  FSEL R46, R32, R45, P0 ;  /* 0x0000002d202e7208 */ /* 0x000fe40000000000 */
[----:B------:R-:W5:Y:S02]  /*13a0*/  LDG.E.CONSTANT R32, desc[UR6][R4.64+0x1ec] ;  /* 0x0001ec0604207981 */ /* 0x000f64000c1e9900 */
[----:B------:R-:W-:-:S04]  /*13b0*/  FSETP.GT.AND P0, PT, R31, R46, PT ;  /* 0x0000002e1f00720b */ /* 0x000fc80003f04000 */
        /* <DEDUP_REMOVED lines=57> */
[----:B----4-:R-:W-:-:S04]  /*1750*/  FSETP.GT.AND P0, PT, R43, R42, PT ;  /* 0x0000002a2b00720b */ /* 0x010fc80003f04000 */
[----:B------:R-:W-:-:S04]  /*1760*/  FSEL R42, R43, R42, P0 ;  /* 0x0000002a2b2a7208 */ /* 0x000fc80000000000 */
[----:B---3--:R-:W-:-:S04]  /*1770*/  FSETP.GT.AND P0, PT, R39, R42, PT ;  /* 0x0000002a2700720b */ /* 0x008fc80003f04000 */
[----:B------:R-:W-:-:S04]  /*1780*/  FSEL R39, R39, R42, P0 ;  /* 0x0000002a27277208 */ /* 0x000fc80000000000 */
[----:B------:R-:W-:-:S04]  /*1790*/  FSETP.GT.AND P0, PT, R38, R39, PT ;  /* 0x000000272600720b */ /* 0x000fc80003f04000 */
[----:B------:R-:W-:-:S04]  /*17a0*/  FSEL R38, R38, R39, P0 ;  /* 0x0000002726267208 */ /* 0x000fc80000000000 */
[----:B--2---:R-:W-:-:S04]  /*17b0*/  FSETP.GT.AND P0, PT, R37, R38, PT ;  /* 0x000000262500720b */ /* 0x004fc80003f04000 */
[----:B------:R-:W-:-:S04]  /*17c0*/  FSEL R37, R37, R38, P0 ;  /* 0x0000002625257208 */ /* 0x000fc80000000000 */
        /* <DEDUP_REMOVED lines=10> */
[----:B------:R-:W-:Y:S02]  /*1870*/  IADD3 R6, P1, PT, R0, UR10, RZ ;  /* 0x0000000a00067c10 */ /* 0x000fe4000ff3e0ff */
[CC--:B------:R-:W-:Y:S01]  /*1880*/  FSETP.GT.AND P0, PT, R32.reuse, R33.reuse, PT ;  /* 0x000000212000720b */ /* 0x0c0fe20003f04000 */
[----:B------:R-:W-:Y:S01]  /*1890*/  IMAD.MOV.U32 R7, RZ, RZ, RZ ;  /* 0x000000ffff077224 */ /* 0x000fe200078e00ff */
[----:B------:R-:W-:Y:S02]  /*18a0*/  IADD3.X R9, PT, PT, R3, UR11, RZ, P1, !PT ;  /* 0x0000000b03097c10 */ /* 0x000fe40008ffe4ff */
[----:B------:R-:W-:Y:S01]  /*18b0*/  FSEL R0, R32, R33, P0 ;  /* 0x0000002120007208 */ /* 0x000fe20000000000 */
[----:B------:R-:W-:-:S08]  /*18c0*/  UMOV UR4, URZ ;  /* 0x000000ff00047c82 */ /* 0x000fd00008000000 */
.L_x_0:
[----:B-1----:R-:W2:Y:S04]  /*18d0*/  LDG.E.CONSTANT R11, desc[UR6][R4.64+-0x10] ;  /* 0xfffff006040b7981 */ /* 0x002ea8000c1e9900 */
[----:B------:R-:W3:Y:S04]  /*18e0*/  LDG.E.CONSTANT R15, desc[UR6][R4.64+-0xc] ;  /* 0xfffff406040f7981 */ /* 0x000ee8000c1e9900 */
[----:B------:R-:W4:Y:S04]  /*18f0*/  LDG.E.CONSTANT R17, desc[UR6][R4.64+-0x8] ;  /* 0xfffff80604117981 */ /* 0x000f28000c1e9900 */
[----:B------:R-:W5:Y:S04]  /*1900*/  LDG.E.CONSTANT R19, desc[UR6][R4.64+-0x4] ;  /* 0xfffffc0604137981 */ /* 0x000f68000c1e9900 */
[----:B------:R-:W5:Y:S04]  /*1910*/  LDG.E.CONSTANT R21, desc[UR6][R4.64] ;  /* 0x0000000604157981 */ /* 0x000f68000c1e9900 */
[----:B------:R-:W5:Y:S04]  /*1920*/  LDG.E.CONSTANT R23, desc[UR6][R4.64+0x4] ;  /* 0x0000040604177981 */ /* 0x000f68000c1e9900 */
[----:B------:R-:W5:Y:S04]  /*1930*/  LDG.E.CONSTANT R25, desc[UR6][R4.64+0x8] ;  /* 0x0000080604197981 */ /* 0x000f68000c1e9900 */
[----:B------:R0:W5:Y:S01]  /*1940*/  LDG.E.CONSTANT R27, desc[UR6][R4.64+0xc] ;  /* 0x00000c06041b7981 */ /* 0x000162000c1e9900 */
[----:B------:R-:W-:Y:S01]  /*1950*/  IMAD.MOV.U32 R13, RZ, RZ, 0x3bbb989d ;  /* 0x3bbb989dff0d7424 */ /* 0x000fe200078e00ff */
[----:B------:R-:W-:-:S04]  /*1960*/  UIADD3 UR4, UPT, UPT, UR4, 0x8, URZ ;  /* 0x0000000804047890 */ /* 0x000fc8000fffe0ff */
[----:B------:R-:W-:Y:S01]  /*1970*/  UISETP.NE.AND UP0, UPT, UR4, 0x80, UPT ;  /* 0x000000800400788c */ /* 0x000fe2000bf05270 */
[----:B0-----:R-:W-:-:S05]  /*1980*/  IADD3 R4, P1, PT, R4, 0x20, RZ ;  /* 0x0000002004047810 */ /* 0x001fca0007f3e0ff */
[----:B------:R-:W-:Y:S02]  /*1990*/  IMAD.X R5, RZ, RZ, R5, P1 ;  /* 0x000000ffff057224 */ /* 0x000fe400008e0605 */
[----:B--2---:R-:W-:Y:S01]  /*19a0*/  FADD R12, R11, -R0 ;  /* 0x800000000b0c7221 */ /* 0x004fe20000000000 */
[----:B------:R-:W-:-:S03]  /*19b0*/  IMAD.MOV.U32 R11, RZ, RZ, 0x437c0000 ;  /* 0x437c0000ff0b7424 */ /* 0x000fc600078e00ff */
[----:B------:R-:W-:Y:S01]  /*19c0*/  FFMA.SAT R8, R12, R13, 0.5 ;  /* 0x3f0000000c087423 */ /* 0x000fe2000000200d */
[----:B---3--:R-:W-:-:S03]  /*19d0*/  FADD R18, R15, -R0 ;  /* 0x800000000f127221 */ /* 0x008fc60000000000 */
[----:B------:R-:W-:Y:S01]  /*19e0*/  FFMA.RM R8, R8, R11, 12582913 ;  /* 0x4b40000108087423 */ /* 0x000fe2000000400b */
[----:B------:R-:W-:Y:S01]  /*19f0*/  FFMA.SAT R10, R18, R13, 0.5 ;  /* 0x3f000000120a7423 */ /* 0x000fe2000000200d */
[--C-:B----4-:R-:W-:Y:S02]  /*1a00*/  FADD R20, R17, -R0.reuse ;  /* 0x8000000011147221 */ /* 0x110fe40000000000 */
[----:B------:R-:W-:Y:S01]  /*1a10*/  FADD R15, R8, -12583039 ;  /* 0xcb40007f080f7421 */ /* 0x000fe20000000000 */
[----:B------:R-:W-:Y:S01]  /*1a20*/  FFMA.RM R10, R10, R11, 12582913 ;  /* 0x4b4000010a0a7423 */ /* 0x000fe2000000400b */
[----:B-----5:R-:W-:Y:S01]  /*1a30*/  FADD R22, R19, -R0 ;  /* 0x8000000013167221 */ /* 0x020fe20000000000 */
[----:B------:R-:W-:Y:S01]  /*1a40*/  FFMA.SAT R14, R20, R13, 0.5 ;  /* 0x3f000000140e7423 */ /* 0x000fe2000000200d */
[----:B------:R-:W-:Y:S01]  /*1a50*/  FFMA R15, R12, 1.4426950216293334961, -R15 ;  /* 0x3fb8aa3b0c0f7823 */ /* 0x000fe2000000080f */
[C---:B------:R-:W-:Y:S01]  /*1a60*/  FADD R17, R10.reuse, -12583039 ;  /* 0xcb40007f0a117421 */ /* 0x040fe20000000000 */
[----:B------:R-:W-:-:S02]  /*1a70*/  IMAD.SHL.U32 R10, R10, 0x800000, RZ ;  /* 0x008000000a0a7824 */ /* 0x000fc400078e00ff */
[----:B------:R-:W-:Y:S01]  /*1a80*/  FFMA.RM R14, R14, R11, 12582913 ;  /* 0x4b4000010e0e7423 */ /* 0x000fe2000000400b */
[----:B------:R-:W-:Y:S01]  /*1a90*/  FFMA R15, R12, 1.925963033500011079e-08, R15 ;  /* 0x32a570600c0f7823 */ /* 0x000fe2000000000f */
[----:B------:R-:W-:Y:S01]  /*1aa0*/  FFMA.SAT R12, R22, R13, 0.5 ;  /* 0x3f000000160c7423 */ /* 0x000fe2000000200d */
[----:B------:R-:W-:Y:S01]  /*1ab0*/  FFMA R17, R18, 1.4426950216293334961, -R17 ;  /* 0x3fb8aa3b12117823 */ /* 0x000fe20000000811 */
[----:B------:R-:W-:Y:S01]  /*1ac0*/  FADD R19, R14, -12583039 ;  /* 0xcb40007f0e137421 */ /* 0x000fe20000000000 */
[----:B------:R0:W1:Y:S01]  /*1ad0*/  MUFU.EX2 R16, R15 ;  /* 0x0000000f00107308 */ /* 0x0000620000000800 */
[----:B------:R-:W-:Y:S01]  /*1ae0*/  FFMA.RM R12, R12, R11, 12582913 ;  /* 0x4b4000010c0c7423 */ /* 0x000fe2000000400b */
[----:B------:R-:W-:Y:S01]  /*1af0*/  FFMA R17, R18, 1.925963033500011079e-08, R17 ;  /* 0x32a5706012117823 */ /* 0x000fe20000000011 */
[--C-:B------:R-:W-:Y:S01]  /*1b00*/  FADD R18, R21, -R0.reuse ;  /* 0x8000000015127221 */ /* 0x100fe20000000000 */
[----:B------:R-:W-:Y:S01]  /*1b10*/  FFMA R19, R20, 1.4426950216293334961, -R19 ;  /* 0x3fb8aa3b14137823 */ /* 0x000fe20000000813 */
[----:B------:R-:W-:Y:S01]  /*1b20*/  FADD R21, R12, -12583039 ;  /* 0xcb40007f0c157421 */ /* 0x000fe20000000000 */
[--C-:B------:R-:W-:Y:S01]  /*1b30*/  FADD R28, R27, -R0.reuse ;  /* 0x800000001b1c7221 */ /* 0x100fe20000000000 */
[----:B------:R-:W-:Y:S01]  /*1b40*/  FFMA.SAT R24, R18, R13, 0.5 ;  /* 0x3f00000012187423 */ /* 0x000fe2000000200d */
[----:B------:R-:W-:Y:S01]  /*1b50*/  FFMA R19, R20, 1.925963033500011079e-08, R19 ;  /* 0x32a5706014137823 */ /* 0x000fe20000000013 */
[----:B------:R-:W-:Y:S01]  /*1b60*/  FFMA R21, R22, 1.4426950216293334961, -R21 ;  /* 0x3fb8aa3b16157823 */ /* 0x000fe20000000815 */
[--C-:B------:R-:W-:Y:S01]  /*1b70*/  FADD R20, R23, -R0.reuse ;  /* 0x8000000017147221 */ /* 0x100fe20000000000 */
[----:B0-----:R-:W-:Y:S01]  /*1b80*/  FFMA.RM R15, R24, R11, 12582913 ;  /* 0x4b400001180f7423 */ /* 0x001fe2000000400b */
[-C--:B------:R-:W-:Y:S01]  /*1b90*/  FFMA.SAT R30, R28, R13.reuse, 0.5 ;  /* 0x3f0000001c1e7423 */ /* 0x080fe2000000200d */
[----:B------:R-:W-:Y:S01]  /*1ba0*/  FFMA R21, R22, 1.925963033500011079e-08, R21 ;  /* 0x32a5706016157823 */ /* 0x000fe20000000015 */
[----:B------:R-:W-:Y:S01]  /*1bb0*/  FADD R22, R25, -R0 ;  /* 0x8000000019167221 */ /* 0x000fe20000000000 */
[----:B------:R-:W-:Y:S01]  /*1bc0*/  FFMA.SAT R24, R20, R13, 0.5 ;  /* 0x3f00000014187423 */ /* 0x000fe2000000200d */
[----:B------:R-:W-:Y:S01]  /*1bd0*/  FFMA.RM R30, R30, R11, 12582913 ;  /* 0x4b4000011e1e7423 */ /* 0x000fe2000000400b */
[----:B------:R-:W-:Y:S01]  /*1be0*/  FADD R23, R15, -12583039 ;  /* 0xcb40007f0f177421 */ /* 0x000fe20000000000 */
[----:B------:R-:W-:Y:S01]  /*1bf0*/  FFMA.SAT R26, R22, R13, 0.5 ;  /* 0x3f000000161a7423 */ /* 0x000fe2000000200d */
[-C--:B------:R-:W-:Y:S01]  /*1c00*/  FFMA.RM R24, R24, R11.reuse, 12582913 ;  /* 0x4b40000118187423 */ /* 0x080fe2000000400b */
[----:B------:R-:W-:Y:S01]  /*1c10*/  FADD R27, R30, -12583039 ;  /* 0xcb40007f1e1b7421 */ /* 0x000fe20000000000 */
[----:B------:R-:W-:Y:S01]  /*1c20*/  FFMA R23, R18, 1.4426950216293334961, -R23 ;  /* 0x3fb8aa3b12177823 */ /* 0x000fe20000000817 */
[----:B------:R-:W-:Y:S01]  /*1c30*/  FFMA.RM R26, R26, R11, 12582913 ;  /* 0x4b4000011a1a7423 */ /* 0x000fe2000000400b */
[----:B------:R-:W-:Y:S01]  /*1c40*/  FADD R25, R24, -12583039 ;  /* 0xcb40007f18197421 */ /* 0x000fe20000000000 */
[----:B------:R-:W-:Y:S01]  /*1c50*/  FFMA R27, R28, 1.4426950216293334961, -R27 ;  /* 0x3fb8aa3b1c1b7823 */ /* 0x000fe2000000081b */
[----:B------:R-:W-:Y:S01]  /*1c60*/  FFMA R23, R18, 1.925963033500011079e-08, R23 ;  /* 0x32a5706012177823 */ /* 0x000fe20000000017 */
[----:B------:R-:W-:Y:S01]  /*1c70*/  FADD R13, R26, -12583039 ;  /* 0xcb40007f1a0d7421 */ /* 0x000fe20000000000 */
[----:B------:R-:W-:Y:S01]  /*1c80*/  FFMA R25, R20, 1.4426950216293334961, -R25 ;  /* 0x3fb8aa3b14197823 */ /* 0x000fe20000000819 */
[----:B------:R-:W-:Y:S01]  /*1c90*/  FFMA R27, R28, 1.925963033500011079e-08, R27 ;  /* 0x32a570601c1b7823 */ /* 0x000fe2000000001b */
[----:B------:R-:W0:Y:S01]  /*1ca0*/  MUFU.EX2 R17, R17 ;  /* 0x0000001100117308 */ /* 0x000e220000000800 */
[----:B------:R-:W-:Y:S01]  /*1cb0*/  FFMA R13, R22, 1.4426950216293334961, -R13 ;  /* 0x3fb8aa3b160d7823 */ /* 0x000fe2000000080d */
[----:B------:R-:W-:Y:S01]  /*1cc0*/  FFMA R25, R20, 1.925963033500011079e-08, R25 ;  /* 0x32a5706014197823 */ /* 0x000fe20000000019 */
[----:B------:R-:W-:-:S02]  /*1cd0*/  IMAD.SHL.U32 R11, R8, 0x800000, RZ ;  /* 0x00800000080b7824 */ /* 0x000fc400078e00ff */
[----:B------:R-:W-:Y:S01]  /*1ce0*/  FFMA R13, R22, 1.925963033500011079e-08, R13 ;  /* 0x32a57060160d7823 */ /* 0x000fe2000000000d */
[----:B------:R-:W-:Y:S02]  /*1cf0*/  IMAD.SHL.U32 R14, R14, 0x800000, RZ ;  /* 0x008000000e0e7824 */ /* 0x000fe400078e00ff */
[----:B-1----:R-:W-:Y:S01]  /*1d00*/  FMUL R16, R11, R16 ;  /* 0x000000100b107220 */ /* 0x002fe20000400000 */
[----:B------:R-:W1:Y:S01]  /*1d10*/  MUFU.EX2 R19, R19 ;  /* 0x0000001300137308 */ /* 0x000e620000000800 */
[----:B------:R-:W-:Y:S02]  /*1d20*/  IMAD.SHL.U32 R12, R12, 0x800000, RZ ;  /* 0x008000000c0c7824 */ /* 0x000fe400078e00ff */
[----:B------:R-:W-:Y:S02]  /*1d30*/  IMAD.SHL.U32 R15, R15, 0x800000, RZ ;  /* 0x008000000f0f7824 */ /* 0x000fe400078e00ff */
[----:B------:R-:W-:Y:S01]  /*1d40*/  FADD R7, R16, R7 ;  /* 0x0000000710077221 */ /* 0x000fe20000000000 */
[----:B------:R-:W-:-:S02]  /*1d50*/  IMAD.SHL.U32 R24, R24, 0x800000, RZ ;  /* 0x0080000018187824 */ /* 0x000fc400078e00ff */
[----:B------:R-:W-:Y:S01]  /*1d60*/  IMAD.SHL.U32 R26, R26, 0x800000, RZ ;  /* 0x008000001a1a7824 */ /* 0x000fe200078e00ff */
[----:B------:R-:W2:Y:S01]  /*1d70*/  MUFU.EX2 R21, R21 ;  /* 0x0000001500157308 */ /* 0x000ea20000000800 */
[----:B------:R-:W-:Y:S02]  /*1d80*/  IMAD.SHL.U32 R30, R30, 0x800000, RZ ;  /* 0x008000001e1e7824 */ /* 0x000fe400078e00ff */
[----:B0-----:R-:W-:Y:S01]  /*1d90*/  FMUL R17, R10, R17 ;  /* 0x000000110a117220 */ /* 0x001fe20000400000 */
[----:B------:R-:W-:Y:S02]  /*1da0*/  IMAD.MOV.U32 R10, RZ, RZ, R6 ;  /* 0x000000ffff0a7224 */ /* 0x000fe400078e0006 */
[----:B------:R-:W-:Y:S02]  /*1db0*/  IMAD.MOV.U32 R11, RZ, RZ, R9 ;  /* 0x000000ffff0b7224 */ /* 0x000fe400078e0009 */
[----:B------:R-:W-:Y:S01]  /*1dc0*/  FADD R7, R7, R17 ;  /* 0x0000001107077221 */ /* 0x000fe20000000000 */
[----:B------:R-:W0:Y:S01]  /*1dd0*/  MUFU.EX2 R18, R23 ;  /* 0x0000001700127308 */ /* 0x000e220000000800 */
[----:B-1----:R-:W-:Y:S01]  /*1de0*/  FMUL R14, R14, R19 ;  /* 0x000000130e0e7220 */ /* 0x002fe20000400000 */
[----:B------:R1:W-:Y:S01]  /*1df0*/  STG.E desc[UR6][R10.64+-0x10], R16 ;  /* 0xfffff0100a007986 */ /* 0x0003e2000c101906 */
[----:B------:R-:W-:-:S02]  /*1e00*/  IADD3 R6, P0, PT, R10, 0x20, RZ ;  /* 0x000000200a067810 */ /* 0x000fc40007f1e0ff */
[----:B------:R-:W-:Y:S01]  /*1e10*/  FADD R7, R7, R14 ;  /* 0x0000000e07077221 */ /* 0x000fe20000000000 */
[----:B------:R1:W-:Y:S02]  /*1e20*/  STG.E desc[UR6][R10.64+-0xc], R17 ;  /* 0xfffff4110a007986 */ /* 0x0003e4000c101906 */
[----:B------:R-:W3:Y:S01]  /*1e30*/  MUFU.EX2 R25, R25 ;  /* 0x0000001900197308 */ /* 0x000ee20000000800 */
[----:B--2---:R-:W-:Y:S01]  /*1e40*/  FMUL R12, R12, R21 ;  /* 0x000000150c0c7220 */ /* 0x004fe20000400000 */
[----:B------:R1:W-:Y:S01]  /*1e50*/  STG.E desc[UR6][R10.64+-0x8], R14 ;  /* 0xfffff80e0a007986 */ /* 0x0003e2000c101906 */
[----:B------:R-:W-:Y:S02]  /*1e60*/  IMAD.X R9, RZ, RZ, R11, P0 ;  /* 0x000000ffff097224 */ /* 0x000fe400000e060b */
[----:B------:R-:W-:Y:S01]  /*1e70*/  FADD R7, R7, R12 ;  /* 0x0000000c07077221 */ /* 0x000fe20000000000 */
[----:B------:R1:W-:Y:S02]  /*1e80*/  STG.E desc[UR6][R10.64+-0x4], R12 ;  /* 0xfffffc0c0a007986 */ /* 0x0003e4000c101906 */
[----:B------:R-:W2:Y:S01]  /*1e90*/  MUFU.EX2 R13, R13 ;  /* 0x0000000d000d7308 */ /* 0x000ea20000000800 */
[----:B0-----:R-:W-:-:S04]  /*1ea0*/  FMUL R15, R15, R18 ;  /* 0x000000120f0f7220 */ /* 0x001fc80000400000 */
[----:B------:R-:W-:Y:S01]  /*1eb0*/  FADD R7, R7, R15 ;  /* 0x0000000f07077221 */ /* 0x000fe20000000000 */
[----:B------:R1:W-:Y:S02]  /*1ec0*/  STG.E desc[UR6][R10.64], R15 ;  /* 0x0000000f0a007986 */ /* 0x0003e4000c101906 */
[----:B------:R-:W0:Y:S01]  /*1ed0*/  MUFU.EX2 R27, R27 ;  /* 0x0000001b001b7308 */ /* 0x000e220000000800 */
[----:B---3--:R-:W-:-:S04]  /*1ee0*/  FMUL R24, R24, R25 ;  /* 0x0000001918187220 */ /* 0x008fc80000400000 */
[----:B------:R-:W-:Y:S01]  /*1ef0*/  FADD R7, R7, R24 ;  /* 0x0000001807077221 */ /* 0x000fe20000000000 */
[----:B------:R1:W-:Y:S01]  /*1f00*/  STG.E desc[UR6][R10.64+0x4], R24 ;  /* 0x000004180a007986 */ /* 0x0003e2000c101906 */
[----:B--2---:R-:W-:-:S04]  /*1f10*/  FMUL R13, R26, R13 ;  /* 0x0000000d1a0d7220 */ /* 0x004fc80000400000 */
[----:B------:R-:W-:Y:S01]  /*1f20*/  FADD R7, R7, R13 ;  /* 0x0000000d07077221 */ /* 0x000fe20000000000 */
[----:B------:R1:W-:Y:S01]  /*1f30*/  STG.E desc[UR6][R10.64+0x8], R13 ;  /* 0x0000080d0a007986 */ /* 0x0003e2000c101906 */
[----:B0-----:R-:W-:-:S04]  /*1f40*/  FMUL R27, R30, R27 ;  /* 0x0000001b1e1b7220 */ /* 0x001fc80000400000 */
[----:B------:R-:W-:Y:S01]  /*1f50*/  FADD R7, R7, R27 ;  /* 0x0000001b07077221 */ /* 0x000fe20000000000 */
[----:B------:R1:W-:Y:S01]  /*1f60*/  STG.E desc[UR6][R10.64+0xc], R27 ;  /* 0x00000c1b0a007986 */ /* 0x0003e2000c101906 */
[----:B------:R-:W-:Y:S05]  /*1f70*/  BRA.U UP0, `(.L_x_0) ;  /* 0xfffffff900547547 */ /* 0x000fea000b83ffff */
[----:B------:R-:W-:Y:S01]  /*1f80*/  IADD3 R0, P0, PT, R2, UR10, RZ ;  /* 0x0000000a02007c10 */ /* 0x000fe2000ff1e0ff */
[----:B------:R-:W-:-:S03]  /*1f90*/  UMOV UR4, URZ ;  /* 0x000000ff00047c82 */ /* 0x000fc60008000000 */
[----:B------:R-:W-:-:S04]  /*1fa0*/  IADD3 R0, P1, PT, R0, 0x20, RZ ;  /* 0x0000002000007810 */ /* 0x000fc80007f3e0ff */
[----:B------:R-:W-:-:S09]  /*1fb0*/  IADD3.X R3, PT, PT, RZ, UR11, R3, P1, P0 ;  /* 0x0000000bff037c10 */ /* 0x000fd20008fe0403 */
.L_x_33:
[----:B0-----:R-:W-:Y:S02]  /*1fc0*/  IMAD.MOV.U32 R4, RZ, RZ, R0 ;  /* 0x000000ffff047224 */ /* 0x001fe400078e0000 */
[----:B------:R-:W-:-:S05]  /*1fd0*/  IMAD.MOV.U32 R5, RZ, RZ, R3 ;  /* 0x000000ffff057224 */ /* 0x000fca00078e0003 */
[----:B------:R-:W2:Y:S01]  /*1fe0*/  LDG.E R0, desc[UR6][R4.64+-0x20] ;  /* 0xffffe00604007981 */ /* 0x000ea2000c1e1900 */
[----:B------:R-:W0:Y:S01]  /*1ff0*/  MUFU.RCP R2, R7 ;  /* 0x0000000700027308 */ /* 0x000e220000001000 */
[----:B------:R-:W-:Y:S01]  /*2000*/  UIADD3 UR4, UPT, UPT, UR4, 0x10, URZ ;  /* 0x0000001004047890 */ /* 0x000fe2000fffe0ff */
[----:B------:R-:W-:Y:S03]  /*2010*/  BSSY.RECONVERGENT B2, `(.L_x_1) ;  /* 0x000000d000027945 */ /* 0x000fe60003800200 */
[----:B------:R-:W-:Y:S01]  /*2020*/  UISETP.NE.AND UP0, UPT, UR4, 0x80, UPT ;  /* 0x000000800400788c */ /* 0x000fe2000bf05270 */
[----:B0-----:R-:W-:-:S04]  /*2030*/  FFMA R3, -R7, R2, 1 ;  /* 0x3f80000007037423 */ /* 0x001fc80000000102 */
[----:B------:R-:W-:Y:S01]  /*2040*/  FFMA R3, R2, R3, R2 ;  /* 0x0000000302037223 */ /* 0x000fe20000000002 */
[----:B--2---:R-:W0:Y:S03]  /*2050*/  FCHK P0, R0, R7 ;  /* 0x0000000700007302 */ /* 0x004e260000000000 */
[----:B------:R-:W-:-:S04]  /*2060*/  FFMA R2, R0, R3, RZ ;  /* 0x0000000300027223 */ /* 0x000fc800000000ff */
[----:B------:R-:W-:-:S04]  /*2070*/  FFMA R6, -R7, R2, R0 ;  /* 0x0000000207067223 */ /* 0x000fc80000000100 */
[----:B------:R-:W-:Y:S01]  /*2080*/  FFMA R3, R3, R6, R2 ;  /* 0x0000000603037223 */ /* 0x000fe20000000002 */
[----:B0-----:R-:W-:Y:S06]  /*2090*/  @!P0 BRA `(.L_x_2) ;  /* 0x0000000000108947 */ /* 0x001fec0003800000 */
[----:B------:R-:W-:Y:S01]  /*20a0*/  IMAD.MOV.U32 R3, RZ, RZ, R7 ;  /* 0x000000ffff037224 */ /* 0x000fe200078e0007 */
[----:B-1----:R-:W-:-:S07]  /*20b0*/  MOV R10, 0x20d0 ;  /* 0x000020d0000a7802 */ /* 0x002fce0000000f00 */
[----:B------:R-:W-:Y:S05]  /*20c0*/  CALL.REL.NOINC `($__internal_0_$__cuda_sm3x_div_rn_noftz_f32_slowpath) ;  /* 0x0000000c00f87944 */ /* 0x000fea0003c00000 */
[----:B------:R-:W-:-:S07]  /*20d0*/  IMAD.MOV.U32 R3, RZ, RZ, R9 ;  /* 0x000000ffff037224 */ /* 0x000fce00078e0009 */
.L_x_2:
[----:B------:R-:W-:Y:S05]  /*20e0*/  BSYNC.RECONVERGENT B2 ;  /* 0x0000000000027941 */ /* 0x000fea0003800200 */
.L_x_1:
[----:B------:R-:W2:Y:S01]  /*20f0*/  LDG.E R6, desc[UR6][R4.64+-0x1c] ;  /* 0xffffe40604067981 */ /* 0x000ea2000c1e1900 */
[----:B------:R-:W0:Y:S01]  /*2100*/  MUFU.RCP R0, R7 ;  /* 0x0000000700007308 */ /* 0x000e220000001000 */
[----:B------:R-:W-:Y:S02]  /*2110*/  BSSY.RECONVERGENT B2, `(.L_x_3) ;  /* 0x000000d000027945 */ /* 0x000fe40003800200 */
[----:B------:R3:W-:Y:S01]  /*2120*/  STG.E desc[UR6][R4.64+-0x20], R3 ;  /* 0xffffe00304007986 */ /* 0x0007e2000c101906 */
[----:B0-----:R-:W-:-:S04]  /*2130*/  FFMA R9, -R7, R0, 1 ;  /* 0x3f80000007097423 */ /* 0x001fc80000000100 */
[----:B------:R-:W-:Y:S01]  /*2140*/  FFMA R0, R0, R9, R0 ;  /* 0x0000000900007223 */ /* 0x000fe20000000000 */
[----:B--2---:R-:W0:Y:S03]  /*2150*/  FCHK P0, R6, R7 ;  /* 0x0000000706007302 */ /* 0x004e260000000000 */
[----:B------:R-:W-:-:S04]  /*2160*/  FFMA R2, R0, R6, RZ ;  /* 0x0000000600027223 */ /* 0x000fc800000000ff */
[----:B------:R-:W-:-:S04]  /*2170*/  FFMA R9, -R7, R2, R6 ;  /* 0x0000000207097223 */ /* 0x000fc80000000106 */
[----:B------:R-:W-:Y:S01]  /*2180*/  FFMA R9, R0, R9, R2 ;  /* 0x0000000900097223 */ /* 0x000fe20000000002 */
[----:B0--3--:R-:W-:Y:S06]  /*2190*/  @!P0 BRA `(.L_x_4) ;  /* 0x0000000000108947 */ /* 0x009fec0003800000 */
[----:B------:R-:W-:Y:S01]  /*21a0*/  IMAD.MOV.U32 R0, RZ, RZ, R6 ;  /* 0x000000ffff007224 */ /* 0x000fe200078e0006 */
[----:B-1----:R-:W-:Y:S01]  /*21b0*/  MOV R10, 0x21e0 ;  /* 0x000021e0000a7802 */ /* 0x002fe20000000f00 */
[----:B------:R-:W-:-:S07]  /*21c0*/  IMAD.MOV.U32 R3, RZ, RZ, R7 ;  /* 0x000000ffff037224 */ /* 0x000fce00078e0007 */
[----:B------:R-:W-:Y:S05]  /*21d0*/  CALL.REL.NOINC `($__internal_0_$__cuda_sm3x_div_rn_noftz_f32_slowpath) ;  /* 0x0000000c00b47944 */ /* 0x000fea0003c00000 */
.L_x_4:
[----:B------:R-:W-:Y:S05]  /*21e0*/  BSYNC.RECONVERGENT B2 ;  /* 0x0000000000027941 */ /* 0x000fea0003800200 */
.L_x_3:
        /* <DEDUP_REMOVED lines=15> */
[----:B------:R-:W-:-:S07]  /*22e0*/  IMAD.MOV.U32 R3, RZ, RZ, R9 ;  /* 0x000000ffff037224 */ /* 0x000fce00078e0009 */
.L_x_6:
[----:B------:R-:W-:Y:S05]  /*22f0*/  BSYNC.RECONVERGENT B2 ;  /* 0x0000000000027941 */ /* 0x000fea0003800200 */
.L_x_5:
        /* <DEDUP_REMOVED lines=15> */
.L_x_8:
[----:B------:R-:W-:Y:S05]  /*23f0*/  BSYNC.RECONVERGENT B2 ;  /* 0x0000000000027941 */ /* 0x000fea0003800200 */
.L_x_7:
        /* <DEDUP_REMOVED lines=16> */
.L_x_10:
[----:B------:R-:W-:Y:S05]  /*2500*/  BSYNC.RECONVERGENT B2 ;  /* 0x0000000000027941 */ /* 0x000fea0003800200 */
.L_x_9:
        /* <DEDUP_REMOVED lines=15> */
.L_x_12:
[----:B------:R-:W-:Y:S05]  /*2600*/  BSYNC.RECONVERGENT B2 ;  /* 0x0000000000027941 */ /* 0x000fea0003800200 */
.L_x_11:
        /* <DEDUP_REMOVED lines=16> */
.L_x_14:
[----:B------:R-:W-:Y:S05]  /*2710*/  BSYNC.RECONVERGENT B2 ;  /* 0x0000000000027941 */ /* 0x000fea0003800200 */
.L_x_13:
        /* <DEDUP_REMOVED lines=15> */
.L_x_16:
[----:B------:R-:W-:Y:S05]  /*2810*/  BSYNC.RECONVERGENT B2 ;  /* 0x0000000000027941 */ /* 0x000fea0003800200 */
.L_x_15:
        /* <DEDUP_REMOVED lines=16> */
.L_x_18:
[----:B------:R-:W-:Y:S05]  /*2920*/  BSYNC.RECONVERGENT B2 ;  /* 0x0000000000027941 */ /* 0x000fea0003800200 */
.L_x_17:
        /* <DEDUP_REMOVED lines=15> */
.L_x_20:
[----:B------:R-:W-:Y:S05]  /*2a20*/  BSYNC.RECONVERGENT B2 ;  /* 0x0000000000027941 */ /* 0x000fea0003800200 */
.L_x_19:
        /* <DEDUP_REMOVED lines=16> */
.L_x_22:
[----:B------:R-:W-:Y:S05]  /*2b30*/  BSYNC.RECONVERGENT B2 ;  /* 0x0000000000027941 */ /* 0x000fea0003800200 */
.L_x_21:
        /* <DEDUP_REMOVED lines=15> */
.L_x_24:
[----:B------:R-:W-:Y:S05]  /*2c30*/  BSYNC.RECONVERGENT B2 ;  /* 0x0000000000027941 */ /* 0x000fea0003800200 */
.L_x_23:
        /* <DEDUP_REMOVED lines=16> */
.L_x_26:
[----:B------:R-:W-:Y:S05]  /*2d40*/  BSYNC.RECONVERGENT B2 ;  /* 0x0000000000027941 */ /* 0x000fea0003800200 */
.L_x_25:
        /* <DEDUP_REMOVED lines=15> */
.L_x_28:
[----:B------:R-:W-:Y:S05]  /*2e40*/  BSYNC.RECONVERGENT B2 ;  /* 0x0000000000027941 */ /* 0x000fea0003800200 */
.L_x_27:
        /* <DEDUP_REMOVED lines=16> */
.L_x_30:
[----:B------:R-:W-:Y:S05]  /*2f50*/  BSYNC.RECONVERGENT B2 ;  /* 0x0000000000027941 */ /* 0x000fea0003800200 */
.L_x_29:
        /* <DEDUP_REMOVED lines=15> */
.L_x_32:
[----:B------:R-:W-:Y:S05]  /*3050*/  BSYNC.RECONVERGENT B2 ;  /* 0x0000000000027941 */ /* 0x000fea0003800200 */
.L_x_31:
[----:B------:R0:W-:Y:S01]  /*3060*/  STG.E desc[UR6][R4.64+0x1c], R9 ;  /* 0x00001c0904007986 */ /* 0x0001e2000c101906 */
[----:B------:R-:W-:-:S05]  /*3070*/  IADD3 R0, P0, PT, R4, 0x40, RZ ;  /* 0x0000004004007810 */ /* 0x000fca0007f1e0ff */
[----:B------:R-:W-:Y:S01]  /*3080*/  IMAD.X R3, RZ, RZ, R5, P0 ;  /* 0x000000ffff037224 */ /* 0x000fe200000e0605 */
[----:B------:R-:W-:Y:S07]  /*3090*/  BRA.U UP0, `(.L_x_33) ;  /* 0xffffffed00c87547 */ /* 0x000fee000b83ffff */
[----:B------:R-:W-:Y:S05]  /*30a0*/  EXIT ;  /* 0x000000000000794d */ /* 0x000fea0003800000 */
        .weak           $__internal_0_$__cuda_sm3x_div_rn_noftz_f32_slowpath
        .type           $__internal_0_$__cuda_sm3x_div_rn_noftz_f32_slowpath,@function
        .size           $__internal_0_$__cuda_sm3x_div_rn_noftz_f32_slowpath,(.L_x_46 - $__internal_0_$__cuda_sm3x_div_rn_noftz_f32_slowpath)
$__internal_0_$__cuda_sm3x_div_rn_noftz_f32_slowpath:
[----:B------:R-:W-:Y:S01]  /*30b0*/  SHF.R.U32.HI R6, RZ, 0x17, R3 ;  /* 0x00000017ff067819 */ /* 0x000fe20000011603 */
[----:B------:R-:W-:Y:S01]  /*30c0*/  BSSY.RECONVERGENT B0, `(.L_x_34) ;  /* 0x0000062000007945 */ /* 0x000fe20003800200 */
[----:B------:R-:W-:Y:S02]  /*30d0*/  SHF.R.U32.HI R2, RZ, 0x17, R0 ;  /* 0x00000017ff027819 */ /* 0x000fe40000011600 */
[----:B------:R-:W-:Y:S02]  /*30e0*/  LOP3.LUT R12, R6, 0xff, RZ, 0xc0, !PT ;  /* 0x000000ff060c7812 */ /* 0x000fe400078ec0ff */
[----:B------:R-:W-:-:S03]  /*30f0*/  LOP3.LUT R11, R2, 0xff, RZ, 0xc0, !PT ;  /* 0x000000ff020b7812 */ /* 0x000fc600078ec0ff */
[----:B------:R-:W-:Y:S02]  /*3100*/  VIADD R8, R12, 0xffffffff ;  /* 0xffffffff0c087836 */ /* 0x000fe40000000000 */
[----:B------:R-:W-:-:S03]  /*3110*/  VIADD R6, R11, 0xffffffff ;  /* 0xffffffff0b067836 */ /* 0x000fc60000000000 */
[----:B------:R-:W-:-:S04]  /*3120*/  ISETP.GT.U32.AND P0, PT, R8, 0xfd, PT ;  /* 0x000000fd0800780c */ /* 0x000fc80003f04070 */
[----:B------:R-:W-:-:S13]  /*3130*/  ISETP.GT.U32.OR P0, PT, R6, 0xfd, P0 ;  /* 0x000000fd0600780c */ /* 0x000fda0000704470 */
[----:B------:R-:W-:Y:S01]  /*3140*/  @!P0 IMAD.MOV.U32 R2, RZ, RZ, RZ ;  /* 0x000000ffff028224 */ /* 0x000fe200078e00ff */
[----:B------:R-:W-:Y:S06]  /*3150*/  @!P0 BRA `(.L_x_35) ;  /* 0x00000000005c8947 */ /* 0x000fec0003800000 */
[----:B------:R-:W-:Y:S02]  /*3160*/  FSETP.GTU.FTZ.AND P0, PT, |R0|, +INF , PT ;  /* 0x7f8000000000780b */ /* 0x000fe40003f1c200 */
[----:B------:R-:W-:-:S04]  /*3170*/  FSETP.GTU.FTZ.AND P1, PT, |R3|, +INF , PT ;  /* 0x7f8000000300780b */ /* 0x000fc80003f3c200 */
[----:B------:R-:W-:-:S13]  /*3180*/  PLOP3.LUT P0, PT, P0, P1, PT, 0xf8, 0x8f ;  /* 0x00000000008f781c */ /* 0x000fda0000703f70 */
[----:B------:R-:W-:Y:S05]  /*3190*/  @P0 BRA `(.L_x_36) ;  /* 0x00000004004c0947 */ /* 0x000fea0003800000 */
[----:B------:R-:W-:-:S13]  /*31a0*/  LOP3.LUT P0, RZ, R3, 0x7fffffff, R0, 0xc8, !PT ;  /* 0x7fffffff03ff7812 */ /* 0x000fda000780c800 */
[----:B------:R-:W-:Y:S05]  /*31b0*/  @!P0 BRA `(.L_x_37) ;  /* 0x00000004003c8947 */ /* 0x000fea0003800000 */
[C---:B------:R-:W-:Y:S02]  /*31c0*/  FSETP.NEU.FTZ.AND P2, PT, |R0|.reuse, +INF , PT ;  /* 0x7f8000000000780b */ /* 0x040fe40003f5d200 */
[----:B------:R-:W-:Y:S02]  /*31d0*/  FSETP.NEU.FTZ.AND P1, PT, |R3|, +INF , PT ;  /* 0x7f8000000300780b */ /* 0x000fe40003f3d200 */
[----:B------:R-:W-:-:S11]  /*31e0*/  FSETP.NEU.FTZ.AND P0, PT, |R0|, +INF , PT ;  /* 0x7f8000000000780b */ /* 0x000fd60003f1d200 */
[----:B------:R-:W-:Y:S05]  /*31f0*/  @!P1 BRA !P2, `(.L_x_37) ;  /* 0x00000004002c9947 */ /* 0x000fea0005000000 */
[----:B------:R-:W-:-:S04]  /*3200*/  LOP3.LUT P2, RZ, R0, 0x7fffffff, RZ, 0xc0, !PT ;  /* 0x7fffffff00ff7812 */ /* 0x000fc8000784c0ff */
[----:B------:R-:W-:-:S13]  /*3210*/  PLOP3.LUT P1, PT, P1, P2, PT, 0x2f, 0xf2 ;  /* 0x0000000000f2781c */ /* 0x000fda0000f24577 */
[----:B------:R-:W-:Y:S05]  /*3220*/  @P1 BRA `(.L_x_38) ;  /* 0x0000000400181947 */ /* 0x000fea0003800000 */
[----:B------:R-:W-:-:S04]  /*3230*/  LOP3.LUT P1, RZ, R3, 0x7fffffff, RZ, 0xc0, !PT ;  /* 0x7fffffff03ff7812 */ /* 0x000fc8000782c0ff */
[----:B------:R-:W-:-:S13]  /*3240*/  PLOP3.LUT P0, PT, P0, P1, PT, 0x2f, 0xf2 ;  /* 0x0000000000f2781c */ /* 0x000fda0000702577 */
[----:B------:R-:W-:Y:S05]  /*3250*/  @P0 BRA `(.L_x_39) ;  /* 0x0000000400000947 */ /* 0x000fea0003800000 */
[----:B------:R-:W-:Y:S02]  /*3260*/  ISETP.GE.AND P0, PT, R6, RZ, PT ;  /* 0x000000ff0600720c */ /* 0x000fe40003f06270 */
[----:B------:R-:W-:-:S11]  /*3270*/  ISETP.GE.AND P1, PT, R8, RZ, PT ;  /* 0x000000ff0800720c */ /* 0x000fd60003f26270 */
[----:B------:R-:W-:Y:S02]  /*3280*/  @P0 IMAD.MOV.U32 R2, RZ, RZ, RZ ;  /* 0x000000ffff020224 */ /* 0x000fe400078e00ff */
[----:B------:R-:W-:Y:S01]  /*3290*/  @!P0 FFMA R0, R0, 1.84467440737095516160e+19, RZ ;  /* 0x5f80000000008823 */ /* 0x000fe200000000ff */
[----:B------:R-:W-:Y:S02]  /*32a0*/  @!P0 IMAD.MOV.U32 R2, RZ, RZ, -0x40 ;  /* 0xffffffc0ff028424 */ /* 0x000fe400078e00ff */
[----:B------:R-:W-:Y:S02]  /*32b0*/  @!P1 FFMA R3, R3, 1.84467440737095516160e+19, RZ ;  /* 0x5f80000003039823 */ /* 0x000fe400000000ff */
[----:B------:R-:W-:-:S07]  /*32c0*/  @!P1 VIADD R2, R2, 0x40 ;  /* 0x0000004002029836 */ /* 0x000fce0000000000 */
.L_x_35:
[----:B------:R-:W-:Y:S01]  /*32d0*/  LEA R6, R12, 0xc0800000, 0x17 ;  /* 0xc08000000c067811 */ /* 0x000fe200078eb8ff */
[----:B------:R-:W-:Y:S04]  /*32e0*/  BSSY.RECONVERGENT B1, `(.L_x_40) ;  /* 0x0000036000017945 */ /* 0x000fe80003800200 */
[----:B------:R-:W-:Y:S02]  /*32f0*/  IMAD.IADD R6, R3, 0x1, -R6 ;  /* 0x0000000103067824 */ /* 0x000fe400078e0a06 */
[----:B------:R-:W-:Y:S02]  /*3300*/  VIADD R3, R11, 0xffffff81 ;  /* 0xffffff810b037836 */ /* 0x000fe40000000000 */
[----:B------:R-:W0:Y:S01]  /*3310*/  MUFU.RCP R8, R6 ;  /* 0x0000000600087308 */ /* 0x000e220000001000 */
[----:B------:R-:W-:Y:S01]  /*3320*/  FADD.FTZ R9, -R6, -RZ ;  /* 0x800000ff06097221 */ /* 0x000fe20000010100 */
[C---:B------:R-:W-:Y:S01]  /*3330*/  IMAD R0, R3.reuse, -0x800000, R0 ;  /* 0xff80000003007824 */ /* 0x040fe200078e0200 */
[----:B------:R-:W-:-:S05]  /*3340*/  IADD3 R3, PT, PT, R3, 0x7f, -R12 ;  /* 0x0000007f03037810 */ /* 0x000fca0007ffe80c */
[----:B------:R-:W-:Y:S02]  /*3350*/  IMAD.IADD R3, R3, 0x1, R2 ;  /* 0x0000000103037824 */ /* 0x000fe400078e0202 */
[----:B0-----:R-:W-:-:S04]  /*3360*/  FFMA R11, R8, R9, 1 ;  /* 0x3f800000080b7423 */ /* 0x001fc80000000009 */
[----:B------:R-:W-:-:S04]  /*3370*/  FFMA R13, R8, R11, R8 ;  /* 0x0000000b080d7223 */ /* 0x000fc80000000008 */
[----:B------:R-:W-:-:S04]  /*3380*/  FFMA R8, R0, R13, RZ ;  /* 0x0000000d00087223 */ /* 0x000fc800000000ff */
[----:B------:R-:W-:-:S04]  /*3390*/  FFMA R11, R9, R8, R0 ;  /* 0x00000008090b7223 */ /* 0x000fc80000000000 */
[----:B------:R-:W-:-:S04]  /*33a0*/  FFMA R14, R13, R11, R8 ;  /* 0x0000000b0d0e7223 */ /* 0x000fc80000000008 */
[----:B------:R-:W-:-:S04]  /*33b0*/  FFMA R9, R9, R14, R0 ;  /* 0x0000000e09097223 */ /* 0x000fc80000000000 */
[----:B------:R-:W-:-:S05]  /*33c0*/  FFMA R8, R13, R9, R14 ;  /* 0x000000090d087223 */ /* 0x000fca000000000e */
[----:B------:R-:W-:-:S04]  /*33d0*/  SHF.R.U32.HI R0, RZ, 0x17, R8 ;  /* 0x00000017ff007819 */ /* 0x000fc80000011608 */
[----:B------:R-:W-:-:S05]  /*33e0*/  LOP3.LUT R0, R0, 0xff, RZ, 0xc0, !PT ;  /* 0x000000ff00007812 */ /* 0x000fca00078ec0ff */
[----:B------:R-:W-:-:S04]  /*33f0*/  IMAD.IADD R6, R0, 0x1, R3 ;  /* 0x0000000100067824 */ /* 0x000fc800078e0203 */
[----:B------:R-:W-:-:S05]  /*3400*/  VIADD R0, R6, 0xffffffff ;  /* 0xffffffff06007836 */ /* 0x000fca0000000000 */
[----:B------:R-:W-:-:S13]  /*3410*/  ISETP.GE.U32.AND P0, PT, R0, 0xfe, PT ;  /* 0x000000fe0000780c */ /* 0x000fda0003f06070 */
[----:B------:R-:W-:Y:S05]  /*3420*/  @!P0 BRA `(.L_x_41) ;  /* 0x0000000000808947 */ /* 0x000fea0003800000 */
[----:B------:R-:W-:-:S13]  /*3430*/  ISETP.GT.AND P0, PT, R6, 0xfe, PT ;  /* 0x000000fe0600780c */ /* 0x000fda0003f04270 */
[----:B------:R-:W-:Y:S05]  /*3440*/  @P0 BRA `(.L_x_42) ;  /* 0x00000000006c0947 */ /* 0x000fea0003800000 */
[----:B------:R-:W-:-:S13]  /*3450*/  ISETP.GE.AND P0, PT, R6, 0x1, PT ;  /* 0x000000010600780c */ /* 0x000fda0003f06270 */
[----:B------:R-:W-:Y:S05]  /*3460*/  @P0 BRA `(.L_x_43) ;  /* 0x0000000000740947 */ /* 0x000fea0003800000 */
[----:B------:R-:W-:Y:S02]  /*3470*/  ISETP.GE.AND P0, PT, R6, -0x18, PT ;  /* 0xffffffe80600780c */ /* 0x000fe40003f06270 */
[----:B------:R-:W-:-:S11]  /*3480*/  LOP3.LUT R8, R8, 0x80000000, RZ, 0xc0, !PT ;  /* 0x8000000008087812 */ /* 0x000fd600078ec0ff */
[----:B------:R-:W-:Y:S05]  /*3490*/  @!P0 BRA `(.L_x_43) ;  /* 0x0000000000688947 */ /* 0x000fea0003800000 */
[CCC-:B------:R-:W-:Y:S01]  /*34a0*/  FFMA.RZ R0, R13.reuse, R9.reuse, R14.reuse ;  /* 0x000000090d007223 */ /* 0x1c0fe2000000c00e */
[CCC-:B------:R-:W-:Y:S01]  /*34b0*/  FFMA.RM R3, R13.reuse, R9.reuse, R14.reuse ;  /* 0x000000090d037223 */ /* 0x1c0fe2000000400e */
[C---:B------:R-:W-:Y:S02]  /*34c0*/  ISETP.NE.AND P2, PT, R6.reuse, RZ, PT ;  /* 0x000000ff0600720c */ /* 0x040fe40003f45270 */
[----:B------:R-:W-:Y:S02]  /*34d0*/  ISETP.NE.AND P1, PT, R6, RZ, PT ;  /* 0x000000ff0600720c */ /* 0x000fe40003f25270 */
[----:B------:R-:W-:Y:S01]  /*34e0*/  LOP3.LUT R2, R0, 0x7fffff, RZ, 0xc0, !PT ;  /* 0x007fffff00027812 */ /* 0x000fe200078ec0ff */
[----:B------:R-:W-:Y:S01]  /*34f0*/  FFMA.RP R0, R13, R9, R14 ;  /* 0x000000090d007223 */ /* 0x000fe2000000800e */
[----:B------:R-:W-:Y:S02]  /*3500*/  VIADD R9, R6, 0x20 ;  /* 0x0000002006097836 */ /* 0x000fe40000000000 */
[----:B------:R-:W-:Y:S01]  /*3510*/  LOP3.LUT R2, R2, 0x800000, RZ, 0xfc, !PT ;  /* 0x0080000002027812 */ /* 0x000fe200078efcff */
[----:B------:R-:W-:Y:S01]  /*3520*/  IMAD.MOV R6, RZ, RZ, -R6 ;  /* 0x000000ffff067224 */ /* 0x000fe200078e0a06 */
[----:B------:R-:W-:-:S02]  /*3530*/  FSETP.NEU.FTZ.AND P0, PT, R0, R3, PT ;  /* 0x000000030000720b */ /* 0x000fc40003f1d000 */
[----:B------:R-:W-:Y:S02]  /*3540*/  SHF.L.U32 R9, R2, R9, RZ ;  /* 0x0000000902097219 */ /* 0x000fe400000006ff */
[----:B------:R-:W-:Y:S02]  /*3550*/  SEL R3, R6, RZ, P2 ;  /* 0x000000ff06037207 */ /* 0x000fe40001000000 */
[----:B------:R-:W-:Y:S02]  /*3560*/  ISETP.NE.AND P1, PT, R9, RZ, P1 ;  /* 0x000000ff0900720c */ /* 0x000fe40000f25270 */
[----:B------:R-:W-:Y:S02]  /*3570*/  SHF.R.U32.HI R3, RZ, R3, R2 ;  /* 0x00000003ff037219 */ /* 0x000fe40000011602 */
[----:B------:R-:W-:Y:S02]  /*3580*/  PLOP3.LUT P0, PT, P0, P1, PT, 0xf8, 0x8f ;  /* 0x00000000008f781c */ /* 0x000fe40000703f70 */
[----:B------:R-:W-:-:S02]  /*3590*/  SHF.R.U32.HI R9, RZ, 0x1, R3 ;  /* 0x00000001ff097819 */ /* 0x000fc40000011603 */
[----:B------:R-:W-:-:S04]  /*35a0*/  SEL R0, RZ, 0x1, !P0 ;  /* 0x00000001ff007807 */ /* 0x000fc80004000000 */
[----:B------:R-:W-:-:S04]  /*35b0*/  LOP3.LUT R0, R0, 0x1, R9, 0xf8, !PT ;  /* 0x0000000100007812 */ /* 0x000fc800078ef809 */
[----:B------:R-:W-:-:S05]  /*35c0*/  LOP3.LUT R0, R0, R3, RZ, 0xc0, !PT ;  /* 0x0000000300007212 */ /* 0x000fca00078ec0ff */
[----:B------:R-:W-:-:S05]  /*35d0*/  IMAD.IADD R9, R9, 0x1, R0 ;  /* 0x0000000109097824 */ /* 0x000fca00078e0200 */
[----:B------:R-:W-:Y:S01]  /*35e0*/  LOP3.LUT R8, R9, R8, RZ, 0xfc, !PT ;  /* 0x0000000809087212 */ /* 0x000fe200078efcff */
[----:B------:R-:W-:Y:S06]  /*35f0*/  BRA `(.L_x_43) ;  /* 0x0000000000107947 */ /* 0x000fec0003800000 */
.L_x_42:
[----:B------:R-:W-:-:S04]  /*3600*/  LOP3.LUT R8, R8, 0x80000000, RZ, 0xc0, !PT ;  /* 0x8000000008087812 */ /* 0x000fc800078ec0ff */
[----:B------:R-:W-:Y:S01]  /*3610*/  LOP3.LUT R8, R8, 0x7f800000, RZ, 0xfc, !PT ;  /* 0x7f80000008087812 */ /* 0x000fe200078efcff */
[----:B------:R-:W-:Y:S06]  /*3620*/  BRA `(.L_x_43) ;  /* 0x0000000000047947 */ /* 0x000fec0003800000 */
.L_x_41:
[----:B------:R-:W-:-:S07]  /*3630*/  IMAD R8, R3, 0x800000, R8 ;  /* 0x0080000003087824 */ /* 0x000fce00078e0208 */
.L_x_43:
[----:B------:R-:W-:Y:S05]  /*3640*/  BSYNC.RECONVERGENT B1 ;  /* 0x0000000000017941 */ /* 0x000fea0003800200 */
.L_x_40:
[----:B------:R-:W-:Y:S05]  /*3650*/  BRA `(.L_x_44) ;  /* 0x0000000000207947 */ /* 0x000fea0003800000 */
.L_x_39:
[----:B------:R-:W-:-:S04]  /*3660*/  LOP3.LUT R0, R3, 0x80000000, R0, 0x48, !PT ;  /* 0x8000000003007812 */ /* 0x000fc800078e4800 */
[----:B------:R-:W-:Y:S01]  /*3670*/  LOP3.LUT R8, R0, 0x7f800000, RZ, 0xfc, !PT ;  /* 0x7f80000000087812 */ /* 0x000fe200078efcff */
[----:B------:R-:W-:Y:S06]  /*3680*/  BRA `(.L_x_44) ;  /* 0x0000000000147947 */ /* 0x000fec0003800000 */
.L_x_38:
[----:B------:R-:W-:Y:S01]  /*3690*/  LOP3.LUT R8, R3, 0x80000000, R0, 0x48, !PT ;  /* 0x8000000003087812 */ /* 0x000fe200078e4800 */
[----:B------:R-:W-:Y:S06]  /*36a0*/  BRA `(.L_x_44) ;  /* 0x00000000000c7947 */ /* 0x000fec0003800000 */
.L_x_37:
[----:B------:R-:W0:Y:S01]  /*36b0*/  MUFU.RSQ R8, -QNAN ;  /* 0xffc0000000087908 */ /* 0x000e220000001400 */
[----:B------:R-:W-:Y:S05]  /*36c0*/  BRA `(.L_x_44) ;  /* 0x0000000000047947 */ /* 0x000fea0003800000 */
.L_x_36:
[----:B------:R-:W-:-:S07]  /*36d0*/  FADD.FTZ R8, R0, R3 ;  /* 0x0000000300087221 */ /* 0x000fce0000010000 */
.L_x_44:
[----:B------:R-:W-:Y:S05]  /*36e0*/  BSYNC.RECONVERGENT B0 ;  /* 0x0000000000007941 */ /* 0x000fea0003800200 */
.L_x_34:
[----:B------:R-:W-:Y:S02]  /*36f0*/  IMAD.MOV.U32 R2, RZ, RZ, R10 ;  /* 0x000000ffff027224 */ /* 0x000fe400078e000a */
[----:B------:R-:W-:Y:S02]  /*3700*/  IMAD.MOV.U32 R3, RZ, RZ, 0x0 ;  /* 0x00000000ff037424 */ /* 0x000fe400078e00ff */
[----:B0-----:R-:W-:Y:S02]  /*3710*/  IMAD.MOV.U32 R9, RZ, RZ, R8 ;  /* 0x000000ffff097224 */ /* 0x001fe400078e0008 */
[----:B------:R-:W-:Y:S05]  /*3720*/  RET.REL.NODEC R2 `(_Z14softmax_kernelPfS_) ;  /* 0xffffffc802347950 */ /* 0x000fea0003c3ffff */
.L_x_45:
[----:B------:R-:W-:-:S00]  /*3730*/  BRA `(.L_x_45) ;  /* 0xfffffffc00fc7947 */ /* 0x000fc0000383ffff */
[----:B------:R-:W-:-:S00]  /*3740*/  NOP ;  /* 0x0000000000007918 */ /* 0x000fc00000000000 */
        /* <DEDUP_REMOVED lines=11> */
.L_x_46:


//--------------------- .nv.shared.reserved.0     --------------------------
	.section	.nv.shared.reserved.0,"aw",@nobits
	.weak		__nv_reservedSMEM_offset_0_alias
	.size		__nv_reservedSMEM_offset_0_alias, 0, 64
	.other		__nv_reservedSMEM_offset_0_alias,@"STO_CUDA_RESERVED_SHARED STV_DEFAULT"
__nv_reservedSMEM_offset_0_alias:
	.zero		0
	.zero		64


//--------------------- .nv.constant0._Z14softmax_kernelPfS_ --------------------------
	.section	.nv.constant0._Z14softmax_kernelPfS_,"a",@progbits
	.sectionflags	@""
	.align	4
.nv.constant0._Z14softmax_kernelPfS_:
	.zero		912


//--------------------- SYMBOLS --------------------------

	.type		.nv.reservedSmem.offset0,@object
	.size		.nv.reservedSmem.offset0,0x4
